	.headerflags	@"EF_CUDA_TEXMODE_UNIFIED EF_CUDA_64BIT_ADDRESS EF_CUDA_ACCELERATORS EF_CUDA_SM90 EF_CUDA_VIRTUAL_SM(EF_CUDA_SM90)"
	.elftype	@"ET_EXEC"


//--------------------- .nv.info                  --------------------------
	.section	.nv.info,"",@"SHT_CUDA_INFO"
	.align	4


	//----- nvinfo : EIATTR_REGCOUNT
	.align		4
        /*0000*/ 	.byte	0x04, 0x2f
        /*0002*/ 	.short	(.L_3 - .L_2)
	.align		4
.L_2:
        /*0004*/ 	.word	index@(triton_poi_fused_cat_11)
        /*0008*/ 	.word	0x00000018


	//----- nvinfo : EIATTR_MIN_STACK_SIZE
	.align		4
.L_3:
        /*000c*/ 	.byte	0x04, 0x12
        /*000e*/ 	.short	(.L_5 - .L_4)
	.align		4
.L_4:
        /*0010*/ 	.word	index@(triton_poi_fused_cat_11)
        /*0014*/ 	.word	0x00000000


	//----- nvinfo : EIATTR_FRAME_SIZE
	.align		4
.L_5:
        /*0018*/ 	.byte	0x04, 0x11
        /*001a*/ 	.short	(.L_7 - .L_6)
	.align		4
.L_6:
        /*001c*/ 	.word	index@(triton_poi_fused_cat_11)
        /*0020*/ 	.word	0x00000000


	//----- nvinfo : EIATTR_MIN_STACK_SIZE
	.align		4
.L_7:
        /*0024*/ 	.byte	0x04, 0x12
        /*0026*/ 	.short	(.L_9 - .L_8)
	.align		4
.L_8:
        /*0028*/ 	.word	index@(triton_poi_fused_cat_11)
        /*002c*/ 	.word	0x00000000
.L_9:


//--------------------- .nv.info.triton_poi_fused_cat_11 --------------------------
	.section	.nv.info.triton_poi_fused_cat_11,"",@"SHT_CUDA_INFO"
	.sectionflags	@""
	.align	4


	//----- nvinfo : EIATTR_CUDA_API_VERSION
	.align		4
        /*0000*/ 	.byte	0x04, 0x37
        /*0002*/ 	.short	(.L_11 - .L_10)
.L_10:
        /*0004*/ 	.word	0x0000007c


	//----- nvinfo : EIATTR_KPARAM_INFO
	.align		4
.L_11:
        /*0008*/ 	.byte	0x04, 0x17
        /*000a*/ 	.short	(.L_13 - .L_12)
.L_12:
        /*000c*/ 	.word	0x00000000
        /*0010*/ 	.short	0x0007
        /*0012*/ 	.short	0x0038
        /*0014*/ 	.byte	0x00, 0xf0, 0x11, 0x00


	//----- nvinfo : EIATTR_KPARAM_INFO
	.align		4
.L_13:
        /*0018*/ 	.byte	0x04, 0x17
        /*001a*/ 	.short	(.L_15 - .L_14)
.L_14:
        /*001c*/ 	.word	0x00000000
        /*0020*/ 	.short	0x0006
        /*0022*/ 	.short	0x0030
        /*0024*/ 	.byte	0x00, 0xf4, 0x21, 0x00


	//----- nvinfo : EIATTR_KPARAM_INFO
	.align		4
.L_15:
        /*0028*/ 	.byte	0x04, 0x17
        /*002a*/ 	.short	(.L_17 - .L_16)
.L_16:
        /*002c*/ 	.word	0x00000000
        /*0030*/ 	.short	0x0005
        /*0032*/ 	.short	0x0028
        /*0034*/ 	.byte	0x00, 0xf4, 0x21, 0x00


	//----- nvinfo : EIATTR_KPARAM_INFO
	.align		4
.L_17:
        /*0038*/ 	.byte	0x04, 0x17
        /*003a*/ 	.short	(.L_19 - .L_18)
.L_18:
        /*003c*/ 	.word	0x00000000
        /*0040*/ 	.short	0x0004
        /*0042*/ 	.short	0x0020
        /*0044*/ 	.byte	0x00, 0xf4, 0x21, 0x00


	//----- nvinfo : EIATTR_KPARAM_INFO
	.align		4
.L_19:
        /*0048*/ 	.byte	0x04, 0x17
        /*004a*/ 	.short	(.L_21 - .L_20)
.L_20:
        /*004c*/ 	.word	0x00000000
        /*0050*/ 	.short	0x0003
        /*0052*/ 	.short	0x0018
        /*0054*/ 	.byte	0x00, 0xf4, 0x21, 0x00


	//----- nvinfo : EIATTR_KPARAM_INFO
	.align		4
.L_21:
        /*0058*/ 	.byte	0x04, 0x17
        /*005a*/ 	.short	(.L_23 - .L_22)
.L_22:
        /*005c*/ 	.word	0x00000000
        /*0060*/ 	.short	0x0002
        /*0062*/ 	.short	0x0010
        /*0064*/ 	.byte	0x00, 0xf4, 0x21, 0x00


	//----- nvinfo : EIATTR_KPARAM_INFO
	.align		4
.L_23:
        /*0068*/ 	.byte	0x04, 0x17
        /*006a*/ 	.short	(.L_25 - .L_24)
.L_24:
        /*006c*/ 	.word	0x00000000
        /*0070*/ 	.short	0x0001
        /*0072*/ 	.short	0x0008
        /*0074*/ 	.byte	0x00, 0xf4, 0x21, 0x00


	//----- nvinfo : EIATTR_KPARAM_INFO
	.align		4
.L_25:
        /*0078*/ 	.byte	0x04, 0x17
        /*007a*/ 	.short	(.L_27 - .L_26)
.L_26:
        /*007c*/ 	.word	0x00000000
        /*0080*/ 	.short	0x0000
        /*0082*/ 	.short	0x0000
        /*0084*/ 	.byte	0x00, 0xf4, 0x21, 0x00


	//----- nvinfo : EIATTR_SPARSE_MMA_MASK
	.align		4
.L_27:
        /*0088*/ 	.byte	0x03, 0x50
        /*008a*/ 	.short	0x0000


	//----- nvinfo : EIATTR_MAXREG_COUNT
	.align		4
        /*008c*/ 	.byte	0x03, 0x1b
        /*008e*/ 	.short	0x00ff


	//----- nvinfo : EIATTR_EXIT_INSTR_OFFSETS
	.align		4
        /*0090*/ 	.byte	0x04, 0x1c
        /*0092*/ 	.short	(.L_29 - .L_28)


	//   ....[0]....
.L_28:
        /*0094*/ 	.word	0x00000500


	//   ....[1]....
        /*0098*/ 	.word	0x00000520


	//----- nvinfo : EIATTR_REQNTID
	.align		4
.L_29:
        /*009c*/ 	.byte	0x04, 0x10
        /*009e*/ 	.short	(.L_31 - .L_30)
.L_30:
        /*00a0*/ 	.word	0x00000080
        /*00a4*/ 	.word	0x00000001
        /*00a8*/ 	.word	0x00000001


	//----- nvinfo : EIATTR_CBANK_PARAM_SIZE
	.align		4
.L_31:
        /*00ac*/ 	.byte	0x03, 0x19
        /*00ae*/ 	.short	0x003c


	//----- nvinfo : EIATTR_PARAM_CBANK
	.align		4
        /*00b0*/ 	.byte	0x04, 0x0a
        /*00b2*/ 	.short	(.L_33 - .L_32)
	.align		4
.L_32:
        /*00b4*/ 	.word	index@(.nv.constant0.triton_poi_fused_cat_11)
        /*00b8*/ 	.short	0x0210
        /*00ba*/ 	.short	0x003c


	//----- nvinfo : EIATTR_SW_WAR
	.align		4
.L_33:
        /*00bc*/ 	.byte	0x04, 0x36
        /*00be*/ 	.short	(.L_35 - .L_34)
.L_34:
        /*00c0*/ 	.word	0x00000008
.L_35:


//--------------------- .nv.callgraph             --------------------------
	.section	.nv.callgraph,"",@"SHT_CUDA_CALLGRAPH"
	.align	4
	.sectionentsize	8
	.align		4
        /*0000*/ 	.word	0x00000000
	.align		4
        /*0004*/ 	.word	0xffffffff
	.align		4
        /*0008*/ 	.word	0x00000000
	.align		4
        /*000c*/ 	.word	0xfffffffe
	.align		4
        /*0010*/ 	.word	0x00000000
	.align		4
        /*0014*/ 	.word	0xfffffffd
	.align		4
        /*0018*/ 	.word	0x00000000
	.align		4
        /*001c*/ 	.word	0xfffffffc


//--------------------- .nv.constant4             --------------------------
	.section	.nv.constant4,"a",@progbits
	.align	8
	.align		8
.nv.constant4:
        /*0000*/ 	.dword	_$_str
	.align		8
        /*0008*/ 	.dword	_$_str_$_2


//--------------------- .text.triton_poi_fused_cat_11 --------------------------
	.section	.text.triton_poi_fused_cat_11,"ax",@progbits
	.align	128
        .global         triton_poi_fused_cat_11
        .type           triton_poi_fused_cat_11,@function
        .size           triton_poi_fused_cat_11,(.L_x_1 - triton_poi_fused_cat_11)
        .other          triton_poi_fused_cat_11,@"STO_CUDA_ENTRY STV_DEFAULT"
triton_poi_fused_cat_11:
.text.triton_poi_fused_cat_11:
[----:B------:R-:W0:Y:S01]  /*0000*/  LDC R1, c[0x0][0x28] ;  /* 0x00000a00ff017b82 */ /* 0x000e220000000800 */
[----:B------:R-:W1:Y:S07]  /*0010*/  S2R R0, SR_TID.X ;  /* 0x0000000000007919 */ /* 0x000e6e0000002100 */
[----:B------:R-:W2:Y:S01]  /*0020*/  LDC.64 R12, c[0x0][0x220] ;  /* 0x00008800ff0c7b82 */ /* 0x000ea20000000a00 */
[----:B------:R-:W-:Y:S01]  /*0030*/  IMAD.MOV.U32 R4, RZ, RZ, RZ ;  /* 0x000000ffff047224 */ /* 0x000fe200078e00ff */
[----:B------:R-:W-:Y:S01]  /*0040*/  ULDC.64 UR4, c[0x0][0x208] ;  /* 0x0000820000047ab9 */ /* 0x000fe20000000a00 */
[----:B------:R-:W3:Y:S01]  /*0050*/  S2R R3, SR_CTAID.X ;  /* 0x0000000000037919 */ /* 0x000ee20000002500 */
[----:B------:R-:W-:-:S04]  /*0060*/  ULDC.64 UR6, c[0x0][0x238] ;  /* 0x00008e0000067ab9 */ /* 0x000fc80000000a00 */
[----:B------:R-:W4:Y:S08]  /*0070*/  LDC.64 R14, c[0x0][0x210] ;  /* 0x00008400ff0e7b82 */ /* 0x000f300000000a00 */
[----:B------:R-:W5:Y:S08]  /*0080*/  LDC.64 R10, c[0x0][0x218] ;  /* 0x00008600ff0a7b82 */ /* 0x000f700000000a00 */
[----:B------:R-:W4:Y:S01]  /*0090*/  LDC.64 R8, c[0x0][0x228] ;  /* 0x00008a00ff087b82 */ /* 0x000f220000000a00 */
[----:B-1----:R-:W-:-:S05]  /*00a0*/  LOP3.LUT R0, R0, 0x7f, RZ, 0xc0, !PT ;  /* 0x0000007f00007812 */ /* 0x002fca00078ec0ff */
[----:B---3--:R-:W-:-:S05]  /*00b0*/  IMAD R0, R3, 0x80, R0 ;  /* 0x0000008003007824 */ /* 0x008fca00078e0200 */
[----:B------:R-:W-:-:S04]  /*00c0*/  SHF.R.S32.HI R5, RZ, 0x1f, R0 ;  /* 0x0000001fff057819 */ /* 0x000fc80000011400 */
[----:B------:R-:W-:-:S04]  /*00d0*/  LEA.HI R5, R5, R0, RZ, 0x2 ;  /* 0x0000000005057211 */ /* 0x000fc800078f10ff */
[----:B------:R-:W-:-:S05]  /*00e0*/  SHF.R.S32.HI R7, RZ, 0x2, R5 ;  /* 0x00000002ff077819 */ /* 0x000fca0000011405 */
[----:B------:R-:W-:-:S05]  /*00f0*/  IMAD.HI R2, R7, 0x7af4f3ff, RZ ;  /* 0x7af4f3ff07027827 */ /* 0x000fca00078e02ff */
[----:B------:R-:W-:-:S04]  /*0100*/  SHF.R.U32.HI R3, RZ, 0x1f, R2 ;  /* 0x0000001fff037819 */ /* 0x000fc80000011602 */
[----:B------:R-:W-:-:S05]  /*0110*/  LEA.HI.SX32 R2, R2, R3, 0x18 ;  /* 0x0000000302027211 */ /* 0x000fca00078fc2ff */
[----:B------:R-:W-:-:S04]  /*0120*/  IMAD R7, R2, -0x215, R7 ;  /* 0xfffffdeb02077824 */ /* 0x000fc800078e0207 */
[C---:B--2---:R-:W-:Y:S01]  /*0130*/  IMAD.WIDE R12, R7.reuse, 0x4, R12 ;  /* 0x00000004070c7825 */ /* 0x044fe200078e020c */
[----:B------:R-:W-:-:S04]  /*0140*/  ISETP.GE.AND P2, PT, R7, 0x200, PT ;  /* 0x000002000700780c */ /* 0x000fc80003f46270 */
[----:B------:R-:W-:-:S13]  /*0150*/  ISETP.LT.AND P3, PT, R0, 0x2150, !P2 ;  /* 0x000021500000780c */ /* 0x000fda0005761270 */
[----:B------:R1:W2:Y:S01]  /*0160*/  @P3 LDG.E.EL R4, desc[UR4][R12.64] ;  /* 0x000000040c043981 */ /* 0x0002a2000c2e1900 */
[----:B------:R-:W-:-:S05]  /*0170*/  IMAD.HI R2, R0, 0x7af4f3ff, RZ ;  /* 0x7af4f3ff00027827 */ /* 0x000fca00078e02ff */
[----:B------:R-:W-:-:S04]  /*0180*/  SHF.R.U32.HI R3, RZ, 0x1f, R2 ;  /* 0x0000001fff037819 */ /* 0x000fc80000011602 */
[----:B------:R-:W-:Y:S01]  /*0190*/  LEA.HI.SX32 R21, R2, R3, 0x16 ;  /* 0x0000000302157211 */ /* 0x000fe200078fb2ff */
[----:B-1----:R-:W-:Y:S01]  /*01a0*/  IMAD.MOV.U32 R12, RZ, RZ, RZ ;  /* 0x000000ffff0c7224 */ /* 0x002fe200078e00ff */
[----:B------:R-:W1:Y:S03]  /*01b0*/  LDC.64 R2, c[0x0][0x230] ;  /* 0x00008c00ff027b82 */ /* 0x000e660000000a00 */
[----:B------:R-:W-:-:S04]  /*01c0*/  IMAD R6, R21, -0x854, R0 ;  /* 0xfffff7ac15067824 */ /* 0x000fc800078e0200 */
[----:B------:R-:W-:Y:S02]  /*01d0*/  IMAD R17, R21, 0x800, R6 ;  /* 0x0000080015117824 */ /* 0x000fe400078e0206 */
[----:B------:R-:W-:Y:S02]  /*01e0*/  IMAD.MOV.U32 R6, RZ, RZ, RZ ;  /* 0x000000ffff067224 */ /* 0x000fe400078e00ff */
[----:B----4-:R-:W-:-:S04]  /*01f0*/  IMAD.WIDE R14, R17, 0x4, R14 ;  /* 0x00000004110e7825 */ /* 0x010fc800078e020e */
[----:B-----5:R-:W-:Y:S01]  /*0200*/  IMAD.WIDE R16, R7, 0x4, R10 ;  /* 0x0000000407107825 */ /* 0x020fe200078e020a */
[----:B------:R-:W-:Y:S01]  /*0210*/  LOP3.LUT R5, R5, 0xfffffffc, RZ, 0xc0, !PT ;  /* 0xfffffffc05057812 */ /* 0x000fe200078ec0ff */
[----:B------:R-:W3:Y:S02]  /*0220*/  @P3 LDG.E R12, desc[UR4][R14.64] ;  /* 0x000000040e0c3981 */ /* 0x000ee4000c1e1900 */
[----:B0-----:R-:W-:Y:S02]  /*0230*/  IMAD.WIDE R18, R7, 0x4, R8 ;  /* 0x0000000407127825 */ /* 0x001fe400078e0208 */
[----:B------:R0:W4:Y:S02]  /*0240*/  @P3 LDG.E.EL R6, desc[UR4][R16.64] ;  /* 0x0000000410063981 */ /* 0x000124000c2e1900 */
[----:B------:R-:W-:Y:S02]  /*0250*/  IMAD.MOV.U32 R10, RZ, RZ, RZ ;  /* 0x000000ffff0a7224 */ /* 0x000fe400078e00ff */
[----:B------:R-:W-:-:S02]  /*0260*/  IMAD.MOV.U32 R8, RZ, RZ, RZ ;  /* 0x000000ffff087224 */ /* 0x000fc400078e00ff */
[----:B------:R-:W-:Y:S02]  /*0270*/  IMAD R21, R21, 0x54, RZ ;  /* 0x0000005415157824 */ /* 0x000fe400078e02ff */
[C---:B-1----:R-:W-:Y:S01]  /*0280*/  IMAD.WIDE R2, R7.reuse, 0x4, R2 ;  /* 0x0000000407027825 */ /* 0x042fe200078e0202 */
[C---:B------:R-:W-:Y:S01]  /*0290*/  ISETP.GE.AND P0, PT, R0.reuse, 0x2150, PT ;  /* 0x000021500000780c */ /* 0x040fe20003f06270 */
[----:B------:R-:W5:Y:S02]  /*02a0*/  @P3 LDG.E.EL R10, desc[UR4][R18.64] ;  /* 0x00000004120a3981 */ /* 0x000f64000c2e1900 */
[----:B------:R-:W-:Y:S02]  /*02b0*/  IMAD.IADD R5, R0, 0x1, -R5 ;  /* 0x0000000100057824 */ /* 0x000fe400078e0a05 */
[C---:B------:R-:W-:Y:S01]  /*02c0*/  IMAD.SHL.U32 R20, R7.reuse, 0x4, RZ ;  /* 0x0000000407147824 */ /* 0x040fe200078e00ff */
[----:B------:R-:W-:Y:S01]  /*02d0*/  SHF.R.S32.HI R9, RZ, 0x1f, R21 ;  /* 0x0000001fff097819 */ /* 0x000fe20000011415 */
[----:B------:R1:W5:Y:S01]  /*02e0*/  @P3 LDG.E.EL R8, desc[UR4][R2.64] ;  /* 0x0000000402083981 */ /* 0x000362000c2e1900 */
[----:B------:R-:W-:-:S02]  /*02f0*/  ISETP.GT.AND P1, PT, R7, 0x1ff, !P0 ;  /* 0x000001ff0700780c */ /* 0x000fc40004724270 */
[----:B------:R-:W-:Y:S02]  /*0300*/  IADD3 R21, P4, P5, R20, R5, R21 ;  /* 0x0000000514157210 */ /* 0x000fe40007d9e015 */
[----:B------:R-:W-:Y:S02]  /*0310*/  SHF.R.S32.HI R5, RZ, 0x1f, R5 ;  /* 0x0000001fff057819 */ /* 0x000fe40000011405 */
[----:B------:R-:W-:Y:S01]  /*0320*/  SHF.R.S32.HI R20, RZ, 0x1f, R20 ;  /* 0x0000001fff147819 */ /* 0x000fe20000011414 */
[----:B0-----:R-:W-:Y:S01]  /*0330*/  IMAD.MOV.U32 R16, RZ, RZ, 0x3e800000 ;  /* 0x3e800000ff107424 */ /* 0x001fe200078e00ff */
[----:B-1----:R-:W0:Y:S02]  /*0340*/  LDC.64 R2, c[0x0][0x240] ;  /* 0x00009000ff027b82 */ /* 0x002e240000000a00 */
[----:B------:R-:W-:Y:S02]  /*0350*/  IADD3.X R20, R20, R5, R9, P4, P5 ;  /* 0x0000000514147210 */ /* 0x000fe400027ea409 */
[----:B------:R-:W-:Y:S01]  /*0360*/  LEA R14, P4, R21, UR6, 0x2 ;  /* 0x00000006150e7c11 */ /* 0x000fe2000f8810ff */
[----:B------:R-:W-:-:S03]  /*0370*/  IMAD.MOV.U32 R9, RZ, RZ, RZ ;  /* 0x000000ffff097224 */ /* 0x000fc600078e00ff */
[----:B------:R-:W-:-:S05]  /*0380*/  LEA.HI.X R15, R21, UR7, R20, 0x2, P4 ;  /* 0x00000007150f7c11 */ /* 0x000fca000a0f1414 */
[----:B------:R-:W5:Y:S01]  /*0390*/  @P1 LDG.E R9, desc[UR4][R14.64+-0x2000] ;  /* 0xffe000040e091981 */ /* 0x000f62000c1e1900 */
[----:B0-----:R-:W-:Y:S01]  /*03a0*/  IMAD.WIDE R2, R0, 0x4, R2 ;  /* 0x0000000400027825 */ /* 0x001fe200078e0202 */
[----:B--2---:R-:W-:-:S05]  /*03b0*/  SEL R4, R4, RZ, P3 ;  /* 0x000000ff04047207 */ /* 0x004fca0001800000 */
[----:B------:R-:W-:-:S04]  /*03c0*/  FADD R4, R4, 9.9999997473787516356e-06 ;  /* 0x3727c5ac04047421 */ /* 0x000fc80000000000 */
[----:B------:R-:W0:Y:S02]  /*03d0*/  MUFU.SQRT R5, R4 ;  /* 0x0000000400057308 */ /* 0x000e240000002000 */
[C---:B0-----:R-:W-:Y:S02]  /*03e0*/  FSETP.GT.AND P4, PT, R5.reuse, 8.50705917302346158658e+37, PT ;  /* 0x7e8000000500780b */ /* 0x041fe40003f84000 */
[----:B------:R-:W-:-:S11]  /*03f0*/  FSETP.GEU.AND P5, PT, R5, 1.175494350822287508e-38, PT ;  /* 0x008000000500780b */ /* 0x000fd60003fae000 */
[----:B------:R-:W-:-:S04]  /*0400*/  @P4 FMUL R5, R5, 0.25 ;  /* 0x3e80000005054820 */ /* 0x000fc80000400000 */
[----:B------:R-:W-:-:S06]  /*0410*/  @!P5 FMUL R5, R5, 16777216 ;  /* 0x4b8000000505d820 */ /* 0x000fcc0000400000 */
[----:B------:R-:W0:Y:S01]  /*0420*/  MUFU.RCP R5, R5 ;  /* 0x0000000500057308 */ /* 0x000e220000001000 */
[----:B------:R-:W-:Y:S02]  /*0430*/  FSEL R16, R16, 1, P4 ;  /* 0x3f80000010107808 */ /* 0x000fe40002000000 */
[----:B---3--:R-:W-:Y:S02]  /*0440*/  SEL R12, R12, RZ, P3 ;  /* 0x000000ff0c0c7207 */ /* 0x008fe40001800000 */
[----:B----4-:R-:W-:Y:S01]  /*0450*/  SEL R7, R6, RZ, P3 ;  /* 0x000000ff06077207 */ /* 0x010fe20001800000 */
[----:B------:R-:W-:-:S04]  /*0460*/  @!P5 FMUL R16, R16, 16777216 ;  /* 0x4b8000001010d820 */ /* 0x000fc80000400000 */
[----:B------:R-:W-:Y:S01]  /*0470*/  FADD R4, R12, -R7 ;  /* 0x800000070c047221 */ /* 0x000fe20000000000 */
[----:B-----5:R-:W-:Y:S01]  /*0480*/  SEL R10, R10, RZ, P3 ;  /* 0x000000ff0a0a7207 */ /* 0x020fe20001800000 */
[----:B0-----:R-:W-:Y:S01]  /*0490*/  FMUL R7, R5, R16 ;  /* 0x0000001005077220 */ /* 0x001fe20000400000 */
[----:B------:R-:W-:-:S03]  /*04a0*/  SEL R8, R8, RZ, P3 ;  /* 0x000000ff08087207 */ /* 0x000fc60001800000 */
[----:B------:R-:W-:-:S04]  /*04b0*/  FMUL R7, R4, R7 ;  /* 0x0000000704077220 */ /* 0x000fc80000400000 */
[----:B------:R-:W-:-:S05]  /*04c0*/  FFMA R8, R7, R10, R8 ;  /* 0x0000000a07087223 */ /* 0x000fca0000000008 */
[----:B------:R-:W-:-:S04]  /*04d0*/  FSETP.GEU.AND P3, PT, R8, RZ, PT ;  /* 0x000000ff0800720b */ /* 0x000fc80003f6e000 */
[----:B------:R-:W-:Y:S02]  /*04e0*/  FSEL R5, R8, RZ, P3 ;  /* 0x000000ff08057208 */ /* 0x000fe40001800000 */
[----:B------:R-:W-:Y:S01]  /*04f0*/  @P2 SEL R5, R9, RZ, P1 ;  /* 0x000000ff09052207 */ /* 0x000fe20000800000 */
[----:B------:R-:W-:Y:S06]  /*0500*/  @P0 EXIT ;  /* 0x000000000000094d */ /* 0x000fec0003800000 */
[----:B------:R-:W-:Y:S01]  /*0510*/  STG.E desc[UR4][R2.64], R5 ;  /* 0x0000000502007986 */ /* 0x000fe2000c101904 */
[----:B------:R-:W-:Y:S05]  /*0520*/  EXIT ;  /* 0x000000000000794d */ /* 0x000fea0003800000 */
.L_x_0:
[----:B------:R-:W-:-:S00]  /*0530*/  BRA `(.L_x_0) ;  /* 0xfffffffc00fc7947 */ /* 0x000fc0000383ffff */
[----:B------:R-:W-:-:S00]  /*0540*/  NOP ;  /* 0x0000000000007918 */ /* 0x000fc00000000000 */
        /* <DEDUP_REMOVED lines=11> */
.L_x_1:


//--------------------- .nv.global.init           --------------------------
	.section	.nv.global.init,"aw",@progbits
.nv.global.init:
	.type		_$_str,@object
	.size		_$_str,(_$_str_$_2 - _$_str)
_$_str:
        /*0000*/ 	.byte	0x5f, 0x5f, 0x43, 0x55, 0x44, 0x41, 0x5f, 0x46, 0x54, 0x5a, 0x00
	.type		_$_str_$_2,@object
	.size		_$_str_$_2,(.L_1 - _$_str_$_2)
_$_str_$_2:
        /*000b*/ 	.byte	0x5f, 0x5f, 0x43, 0x55, 0x44, 0x41, 0x5f, 0x50, 0x52, 0x45, 0x43, 0x5f, 0x53, 0x51, 0x52, 0x54
        /*001b*/ 	.byte	0x00
.L_1:


//--------------------- .nv.constant0.triton_poi_fused_cat_11 --------------------------
	.section	.nv.constant0.triton_poi_fused_cat_11,"a",@progbits
	.sectionflags	@""
	.align	4
.nv.constant0.triton_poi_fused_cat_11:
	.zero		588
